//
// Generated by NVIDIA NVVM Compiler
//
// Compiler Build ID: CL-36424714
// Cuda compilation tools, release 13.0, V13.0.88
// Based on NVVM 20.0.0
//

.version 9.0
.target sm_100
.address_size 64

	// .globl	_Z16warp_reduce_demov
.extern .func  (.param .b32 func_retval0) vprintf
(
	.param .b64 vprintf_param_0,
	.param .b64 vprintf_param_1
)
;
.global .align 1 .b8 $str[42] = {84, 37, 100, 58, 32, 111, 102, 102, 115, 101, 116, 61, 37, 100, 44, 32, 116, 109, 112, 61, 37, 46, 49, 102, 44, 32, 118, 97, 108, 61, 37, 46, 49, 102, 45, 62, 37, 46, 49, 102, 10};
.global .align 1 .b8 $str$1[32] = {45, 45, 32, 66, 101, 102, 111, 114, 101, 32, 114, 101, 100, 117, 99, 101, 58, 32, 84, 37, 100, 32, 118, 97, 108, 61, 37, 46, 49, 102, 10};

.visible .entry _Z16warp_reduce_demov()
{
	.local .align 16 .b8 	__local_depot0[48];
	.reg .b64 	%SP;
	.reg .b64 	%SPL;
	.reg .pred 	%p<11>;
	.reg .b32 	%r<30>;
	.reg .b32 	%f<17>;
	.reg .b64 	%rd<9>;
	.reg .b64 	%fd<12>;

	mov.u64 	%SPL, __local_depot0;
	cvta.local.u64 	%SP, %SPL;
	add.u64 	%rd1, %SP, 32;
	add.u64 	%rd2, %SPL, 32;
	mov.u32 	%r1, %tid.x;
	add.s32 	%r2, %r1, 1;
	cvt.rn.f64.u32 	%fd1, %r2;
	st.local.u32 	[%rd2], %r1;
	st.local.f64 	[%rd2+8], %fd1;
	mov.u64 	%rd3, $str$1;
	cvta.global.u64 	%rd4, %rd3;
	{ // callseq 0, 0
	.param .b64 param0;
	st.param.b64 	[param0], %rd4;
	.param .b64 param1;
	st.param.b64 	[param1], %rd1;
	.param .b32 retval0;
	call.uni (retval0), 
	vprintf, 
	(
	param0, 
	param1
	);
	ld.param.b32 	%r3, [retval0];
	} // callseq 0
	add.u64 	%rd5, %SP, 0;
	add.u64 	%rd6, %SPL, 0;
	cvt.rn.f32.u32 	%f1, %r2;
	mov.b32 	%r5, %f1;
	shfl.sync.up.b32	%r6|%p1, %r5, 1, 0, -1;
	mov.b32 	%f2, %r6;
	setp.eq.s32 	%p2, %r1, 0;
	add.f32 	%f3, %f1, %f2;
	selp.f32 	%f4, 0f3F800000, %f3, %p2;
	cvt.f64.f32 	%fd2, %f2;
	cvt.f64.f32 	%fd3, %f4;
	mov.b32 	%r7, 1;
	st.local.v2.u32 	[%rd6], {%r1, %r7};
	st.local.f64 	[%rd6+8], %fd2;
	st.local.v2.f64 	[%rd6+16], {%fd1, %fd3};
	mov.u64 	%rd7, $str;
	cvta.global.u64 	%rd8, %rd7;
	{ // callseq 1, 0
	.param .b64 param0;
	st.param.b64 	[param0], %rd8;
	.param .b64 param1;
	st.param.b64 	[param1], %rd5;
	.param .b32 retval0;
	call.uni (retval0), 
	vprintf, 
	(
	param0, 
	param1
	);
	ld.param.b32 	%r8, [retval0];
	} // callseq 1
	mov.b32 	%r10, %f4;
	shfl.sync.up.b32	%r11|%p3, %r10, 2, 0, -1;
	mov.b32 	%f5, %r11;
	setp.lt.u32 	%p4, %r1, 2;
	add.f32 	%f6, %f4, %f5;
	selp.f32 	%f7, %f4, %f6, %p4;
	cvt.f64.f32 	%fd4, %f5;
	cvt.f64.f32 	%fd5, %f7;
	mov.b32 	%r12, 2;
	st.local.v2.u32 	[%rd6], {%r1, %r12};
	st.local.f64 	[%rd6+8], %fd4;
	st.local.v2.f64 	[%rd6+16], {%fd3, %fd5};
	{ // callseq 2, 0
	.param .b64 param0;
	st.param.b64 	[param0], %rd8;
	.param .b64 param1;
	st.param.b64 	[param1], %rd5;
	.param .b32 retval0;
	call.uni (retval0), 
	vprintf, 
	(
	param0, 
	param1
	);
	ld.param.b32 	%r13, [retval0];
	} // callseq 2
	mov.b32 	%r15, %f7;
	shfl.sync.up.b32	%r16|%p5, %r15, 4, 0, -1;
	mov.b32 	%f8, %r16;
	setp.lt.u32 	%p6, %r1, 4;
	add.f32 	%f9, %f7, %f8;
	selp.f32 	%f10, %f7, %f9, %p6;
	cvt.f64.f32 	%fd6, %f8;
	cvt.f64.f32 	%fd7, %f10;
	mov.b32 	%r17, 4;
	st.local.v2.u32 	[%rd6], {%r1, %r17};
	st.local.f64 	[%rd6+8], %fd6;
	st.local.v2.f64 	[%rd6+16], {%fd5, %fd7};
	{ // callseq 3, 0
	.param .b64 param0;
	st.param.b64 	[param0], %rd8;
	.param .b64 param1;
	st.param.b64 	[param1], %rd5;
	.param .b32 retval0;
	call.uni (retval0), 
	vprintf, 
	(
	param0, 
	param1
	);
	ld.param.b32 	%r18, [retval0];
	} // callseq 3
	mov.b32 	%r20, %f10;
	shfl.sync.up.b32	%r21|%p7, %r20, 8, 0, -1;
	mov.b32 	%f11, %r21;
	setp.lt.u32 	%p8, %r1, 8;
	add.f32 	%f12, %f10, %f11;
	selp.f32 	%f13, %f10, %f12, %p8;
	cvt.f64.f32 	%fd8, %f11;
	cvt.f64.f32 	%fd9, %f13;
	mov.b32 	%r22, 8;
	st.local.v2.u32 	[%rd6], {%r1, %r22};
	st.local.f64 	[%rd6+8], %fd8;
	st.local.v2.f64 	[%rd6+16], {%fd7, %fd9};
	{ // callseq 4, 0
	.param .b64 param0;
	st.param.b64 	[param0], %rd8;
	.param .b64 param1;
	st.param.b64 	[param1], %rd5;
	.param .b32 retval0;
	call.uni (retval0), 
	vprintf, 
	(
	param0, 
	param1
	);
	ld.param.b32 	%r23, [retval0];
	} // callseq 4
	mov.b32 	%r25, %f13;
	shfl.sync.up.b32	%r26|%p9, %r25, 16, 0, -1;
	mov.b32 	%f14, %r26;
	setp.lt.u32 	%p10, %r1, 16;
	add.f32 	%f15, %f13, %f14;
	selp.f32 	%f16, %f13, %f15, %p10;
	cvt.f64.f32 	%fd10, %f14;
	cvt.f64.f32 	%fd11, %f16;
	mov.b32 	%r27, 16;
	st.local.v2.u32 	[%rd6], {%r1, %r27};
	st.local.f64 	[%rd6+8], %fd10;
	st.local.v2.f64 	[%rd6+16], {%fd9, %fd11};
	{ // callseq 5, 0
	.param .b64 param0;
	st.param.b64 	[param0], %rd8;
	.param .b64 param1;
	st.param.b64 	[param1], %rd5;
	.param .b32 retval0;
	call.uni (retval0), 
	vprintf, 
	(
	param0, 
	param1
	);
	ld.param.b32 	%r28, [retval0];
	} // callseq 5
	ret;

}


// ===== COMPILED SASS (sm_100) =====

	.target	sm_100

	.elftype	@"ET_EXEC"


//--------------------- .note.nv.tkinfo           --------------------------
	.section	.note.nv.tkinfo,"",@"SHT_NOTE"
	.sectionflags	@"SHF_NOTE_NV_TKINFO"
	.tkinfo
        /*0018*/ 	.word	0x00000002
        /*0030*/ 	.string	""
        /*0030*/ 	.string	"ptxas"
        /*0030*/ 	.string	"Cuda compilation tools, release 13.0, V13.0.88"
        /*0030*/ 	.string	"Build cuda_13.0.r13.0/compiler.36424714_0"
        /*0030*/ 	.string	"-arch sm_100 -m 64 "



//--------------------- .note.nv.cuinfo           --------------------------
	.section	.note.nv.cuinfo,"",@"SHT_NOTE"
	.sectionflags	@"SHF_NOTE_NV_CUINFO"
        /*0018*/ 	.short	0x0002
        /*001a*/ 	.short	0x0064
        /*001c*/ 	.short	0x0082
	.zero		2


//--------------------- .nv.info                  --------------------------
	.section	.nv.info,"",@"SHT_CUDA_INFO"
	.align	4


	//----- nvinfo : EIATTR_REGCOUNT
	.align		4
        /*0000*/ 	.byte	0x04, 0x2f
        /*0002*/ 	.short	(.L_3 - .L_2)
	.align		4
.L_2:
        /*0004*/ 	.word	index@(_Z16warp_reduce_demov)
        /*0008*/ 	.word	0x00000022


	//----- nvinfo : EIATTR_FRAME_SIZE
	.align		4
.L_3:
        /*000c*/ 	.byte	0x04, 0x11
        /*000e*/ 	.short	(.L_5 - .L_4)
	.align		4
.L_4:
        /*0010*/ 	.word	index@(_Z16warp_reduce_demov)
        /*0014*/ 	.word	0x00000030


	//----- nvinfo : EIATTR_MIN_STACK_SIZE
	.align		4
.L_5:
        /*0018*/ 	.byte	0x04, 0x12
        /*001a*/ 	.short	(.L_7 - .L_6)
	.align		4
.L_6:
        /*001c*/ 	.word	index@(_Z16warp_reduce_demov)
        /*0020*/ 	.word	0x00000030
.L_7:


//--------------------- .nv.compat                --------------------------
	.section	.nv.compat,"",@"SHT_CUDA_COMPAT_INFO"
	.align	4
        /*0000*/ 	.byte	0x02, 0x09, 0x00, 0x00, 0x02, 0x02, 0x01, 0x00, 0x02, 0x05, 0x05, 0x00, 0x03, 0x07, 0x01, 0x01
        /*0010*/ 	.byte	0x02, 0x03, 0x00, 0x00, 0x02, 0x06, 0x01, 0x00, 0x04, 0x0b, 0x08, 0x00, 0x09, 0x00, 0x00, 0x00
        /*0020*/ 	.byte	0x00, 0x00, 0x00, 0x00


//--------------------- .nv.info._Z16warp_reduce_demov --------------------------
	.section	.nv.info._Z16warp_reduce_demov,"",@"SHT_CUDA_INFO"
	.sectionflags	@""
	.align	4


	//----- nvinfo : EIATTR_CUDA_API_VERSION
	.align		4
        /*0000*/ 	.byte	0x04, 0x37
        /*0002*/ 	.short	(.L_9 - .L_8)
.L_8:
        /*0004*/ 	.word	0x00000082


	//----- nvinfo : EIATTR_SPARSE_MMA_MASK
	.align		4
.L_9:
        /*0008*/ 	.byte	0x03, 0x50
        /*000a*/ 	.short	0x0000


	//----- nvinfo : EIATTR_MAXREG_COUNT
	.align		4
        /*000c*/ 	.byte	0x03, 0x1b
        /*000e*/ 	.short	0x00ff


	//----- nvinfo : EIATTR_EXTERNS
	.align		4
        /*0010*/ 	.byte	0x04, 0x0f
        /*0012*/ 	.short	(.L_11 - .L_10)


	//   ....[0]....
	.align		4
.L_10:
        /*0014*/ 	.word	index@(vprintf)


	//----- nvinfo : EIATTR_MERCURY_ISA_VERSION
	.align		4
.L_11:
        /*0018*/ 	.byte	0x03, 0x5f
        /*001a*/ 	.short	0x0101


	//----- nvinfo : EIATTR_COOP_GROUP_MASK_REGIDS
	.align		4
        /*001c*/ 	.byte	0x04, 0x29
        /*001e*/ 	.short	(.L_13 - .L_12)


	//   ....[0]....
.L_12:
        /*0020*/ 	.word	0xffffffff


	//   ....[1]....
        /*0024*/ 	.word	0xffffffff


	//   ....[2]....
        /*0028*/ 	.word	0xffffffff


	//   ....[3]....
        /*002c*/ 	.word	0xffffffff


	//   ....[4]....
        /*0030*/ 	.word	0xffffffff


	//   ....[5]....
        /*0034*/ 	.word	0x0500000f


	//   ....[6]....
        /*0038*/ 	.word	0x0500000f


	//   ....[7]....
        /*003c*/ 	.word	0x0500000f


	//   ....[8]....
        /*0040*/ 	.word	0x0500000f


	//   ....[9]....
        /*0044*/ 	.word	0x0500000f


	//----- nvinfo : EIATTR_COOP_GROUP_INSTR_OFFSETS
	.align		4
.L_13:
        /*0048*/ 	.byte	0x04, 0x28
        /*004a*/ 	.short	(.L_15 - .L_14)


	//   ....[0]....
.L_14:
        /*004c*/ 	.word	0x00000170


	//   ....[1]....
        /*0050*/ 	.word	0x00000290


	//   ....[2]....
        /*0054*/ 	.word	0x000003c0


	//   ....[3]....
        /*0058*/ 	.word	0x00000500


	//   ....[4]....
        /*005c*/ 	.word	0x00000630


	//   ....[5]....
        /*0060*/ 	.word	0x00000800


	//   ....[6]....
        /*0064*/ 	.word	0x00000950


	//   ....[7]....
        /*0068*/ 	.word	0x00000b00


	//   ....[8]....
        /*006c*/ 	.word	0x00000cc0


	//   ....[9]....
        /*0070*/ 	.word	0x00000e70


	//----- nvinfo : EIATTR_VRC_CTA_INIT_COUNT
	.align		4
.L_15:
        /*0074*/ 	.byte	0x02, 0x4a
	.zero		1
	.zero		1


	//----- nvinfo : EIATTR_SYSCALL_OFFSETS
	.align		4
        /*0078*/ 	.byte	0x04, 0x46
        /*007a*/ 	.short	(.L_17 - .L_16)


	//   ....[0]....
.L_16:
        /*007c*/ 	.word	0x00000130


	//   ....[1]....
        /*0080*/ 	.word	0x00000280


	//   ....[2]....
        /*0084*/ 	.word	0x000003b0


	//   ....[3]....
        /*0088*/ 	.word	0x000004f0


	//   ....[4]....
        /*008c*/ 	.word	0x00000620


	//   ....[5]....
        /*0090*/ 	.word	0x00000760


	//   ....[6]....
        /*0094*/ 	.word	0x000008e0


	//   ....[7]....
        /*0098*/ 	.word	0x00000a90


	//   ....[8]....
        /*009c*/ 	.word	0x00000c50


	//   ....[9]....
        /*00a0*/ 	.word	0x00000e00


	//----- nvinfo : EIATTR_EXIT_INSTR_OFFSETS
	.align		4
.L_17:
        /*00a4*/ 	.byte	0x04, 0x1c
        /*00a6*/ 	.short	(.L_19 - .L_18)


	//   ....[0]....
.L_18:
        /*00a8*/ 	.word	0x00000770


	//----- nvinfo : EIATTR_CRS_STACK_SIZE
	.align		4
.L_19:
        /*00ac*/ 	.byte	0x04, 0x1e
        /*00ae*/ 	.short	(.L_21 - .L_20)
.L_20:
        /*00b0*/ 	.word	0x00000000


	//----- nvinfo : EIATTR_SW_WAR
	.align		4
.L_21:
        /*00b4*/ 	.byte	0x04, 0x36
        /*00b6*/ 	.short	(.L_23 - .L_22)
.L_22:
        /*00b8*/ 	.word	0x00000008
.L_23:


//--------------------- .nv.callgraph             --------------------------
	.section	.nv.callgraph,"",@"SHT_CUDA_CALLGRAPH"
	.align	4
	.sectionentsize	8
	.align		4
        /*0000*/ 	.word	0x00000000
	.align		4
        /*0004*/ 	.word	0xffffffff
	.align		4
        /*0008*/ 	.word	index@(_Z16warp_reduce_demov)
	.align		4
        /*000c*/ 	.word	index@(vprintf)
	.align		4
        /*0010*/ 	.word	0x00000000
	.align		4
        /*0014*/ 	.word	0xfffffffe
	.align		4
        /*0018*/ 	.word	0x00000000
	.align		4
        /*001c*/ 	.word	0xfffffffd
	.align		4
        /*0020*/ 	.word	0x00000000
	.align		4
        /*0024*/ 	.word	0xfffffffc


//--------------------- .nv.constant4             --------------------------
	.section	.nv.constant4,"a",@progbits
	.align	8
	.align		8
.nv.constant4:
        /*0000*/ 	.dword	vprintf
	.align		8
        /*0008*/ 	.dword	$str
	.align		8
        /*0010*/ 	.dword	$str$1


//--------------------- .text._Z16warp_reduce_demov --------------------------
	.section	.text._Z16warp_reduce_demov,"ax",@progbits
	.align	128
        .global         _Z16warp_reduce_demov
        .type           _Z16warp_reduce_demov,@function
        .size           _Z16warp_reduce_demov,(.L_x_22 - _Z16warp_reduce_demov)
        .other          _Z16warp_reduce_demov,@"STO_CUDA_ENTRY STV_DEFAULT"
_Z16warp_reduce_demov:
.text._Z16warp_reduce_demov:
[----:B------:R-:W0:Y:S01]  /*0000*/  LDC R1, c[0x0][0x37c] ;  /* 0x0000df00ff017b82 */ /* 0x000e220000000800 */
[----:B------:R-:W1:Y:S01]  /*0010*/  S2R R2, SR_TID.X ;  /* 0x0000000000027919 */ /* 0x000e620000002100 */
[----:B------:R-:W2:Y:S01]  /*0020*/  LDCU UR4, c[0x0][0x2f8] ;  /* 0x00005f00ff0477ac */ /* 0x000ea20008000800 */
[----:B0-----:R-:W-:Y:S01]  /*0030*/  VIADD R1, R1, 0xffffffd0 ;  /* 0xffffffd001017836 */ /* 0x001fe20000000000 */
[----:B------:R-:W-:Y:S01]  /*0040*/  MOV R30, 0x0 ;  /* 0x00000000001e7802 */ /* 0x000fe20000000f00 */
[----:B------:R-:W0:Y:S03]  /*0050*/  LDCU UR5, c[0x0][0x2fc] ;  /* 0x00005f80ff0577ac */ /* 0x000e260008000800 */
[----:B------:R3:W4:Y:S01]  /*0060*/  LDC.64 R8, c[0x4][R30] ;  /* 0x010000001e087b82 */ /* 0x0007220000000a00 */
[----:B------:R-:W5:Y:S01]  /*0070*/  LDCU.64 UR6, c[0x4][0x10] ;  /* 0x01000200ff0677ac */ /* 0x000f620008000a00 */
[----:B--2---:R-:W-:-:S04]  /*0080*/  IADD3 R29, P0, PT, R1, UR4, RZ ;  /* 0x00000004011d7c10 */ /* 0x004fc8000ff1e0ff */
[----:B------:R-:W-:Y:S02]  /*0090*/  IADD3 R6, P1, PT, R29, 0x20, RZ ;  /* 0x000000201d067810 */ /* 0x000fe40007f3e0ff */
[----:B0-----:R-:W-:Y:S01]  /*00a0*/  IADD3.X R28, PT, PT, RZ, UR5, RZ, P0, !PT ;  /* 0x00000005ff1c7c10 */ /* 0x001fe200087fe4ff */
[----:B-----5:R-:W-:Y:S02]  /*00b0*/  IMAD.U32 R4, RZ, RZ, UR6 ;  /* 0x00000006ff047e24 */ /* 0x020fe4000f8e00ff */
[----:B------:R-:W-:Y:S01]  /*00c0*/  IMAD.U32 R5, RZ, RZ, UR7 ;  /* 0x00000007ff057e24 */ /* 0x000fe2000f8e00ff */
[----:B------:R-:W-:Y:S01]  /*00d0*/  IADD3.X R7, PT, PT, RZ, R28, RZ, P1, !PT ;  /* 0x0000001cff077210 */ /* 0x000fe20000ffe4ff */
[----:B-1----:R-:W-:Y:S01]  /*00e0*/  VIADD R16, R2, 0x1 ;  /* 0x0000000102107836 */ /* 0x002fe20000000000 */
[----:B------:R3:W-:Y:S03]  /*00f0*/  STL [R1+0x20], R2 ;  /* 0x0000200201007387 */ /* 0x0007e60000100800 */
[----:B------:R-:W0:Y:S02]  /*0100*/  I2F.F64.U32 R24, R16 ;  /* 0x0000001000187312 */ /* 0x000e240000201800 */
[----:B0-----:R3:W-:Y:S02]  /*0110*/  STL.64 [R1+0x28], R24 ;  /* 0x0000281801007387 */ /* 0x0017e40000100a00 */
[----:B------:R-:W-:-:S07]  /*0120*/  LEPC R20, `(.L_x_0) ;  /* 0x000000001014794e */ /* 0x000fce0000000000 */
[----:B---34-:R-:W-:Y:S05]  /*0130*/  CALL.ABS.NOINC R8 ;  /* 0x0000000008007343 */ /* 0x018fea0003c00000 */
.L_x_0:
[----:B------:R-:W-:Y:S01]  /*0140*/  UMOV UR4, 0xffffffff ;  /* 0xffffffff00047882 */ /* 0x000fe20000000000 */
[----:B------:R-:W-:Y:S02]  /*0150*/  I2FP.F32.U32 R13, R16 ;  /* 0x00000010000d7245 */ /* 0x000fe40000201000 */
[----:B------:R-:W-:Y:S05]  /*0160*/  BRA.DIV UR4, `(.L_x_1) ;  /* 0x0000000604847947 */ /* 0x000fea000b800000 */
[----:B------:R-:W0:Y:S01]  /*0170*/  SHFL.UP PT, R14, R13, 0x1, RZ ;  /* 0x042000000d0e7989 */ /* 0x000e2200000e00ff */
[----:B------:R-:W-:Y:S01]  /*0180*/  ISETP.NE.AND P0, PT, R2, RZ, PT ;  /* 0x000000ff0200720c */ /* 0x000fe20003f05270 */
[----:B------:R-:W-:Y:S01]  /*0190*/  IMAD.MOV.U32 R3, RZ, RZ, 0x1 ;  /* 0x00000001ff037424 */ /* 0x000fe200078e00ff */
[----:B------:R1:W2:Y:S01]  /*01a0*/  LDC.64 R8, c[0x4][R30] ;  /* 0x010000001e087b82 */ /* 0x0002a20000000a00 */
[----:B------:R-:W3:Y:S01]  /*01b0*/  LDCU.64 UR4, c[0x4][0x8] ;  /* 0x01000100ff0477ac */ /* 0x000ee20008000a00 */
[----:B------:R-:W-:Y:S02]  /*01c0*/  IMAD.MOV.U32 R6, RZ, RZ, R29 ;  /* 0x000000ffff067224 */ /* 0x000fe400078e001d */
[----:B------:R1:W-:Y:S01]  /*01d0*/  STL.64 [R1], R2 ;  /* 0x0000000201007387 */ /* 0x0003e20000100a00 */
[----:B------:R-:W-:Y:S02]  /*01e0*/  IMAD.MOV.U32 R7, RZ, RZ, R28 ;  /* 0x000000ffff077224 */ /* 0x000fe400078e001c */
[----:B---3--:R-:W-:Y:S01]  /*01f0*/  IMAD.U32 R4, RZ, RZ, UR4 ;  /* 0x00000004ff047e24 */ /* 0x008fe2000f8e00ff */
[----:B------:R-:W-:Y:S01]  /*0200*/  MOV R5, UR5 ;  /* 0x0000000500057c02 */ /* 0x000fe20008000f00 */
[----:B0-----:R-:W-:-:S02]  /*0210*/  FADD R31, R13, R14 ;  /* 0x0000000e0d1f7221 */ /* 0x001fc40000000000 */
[----:B------:R-:W0:Y:S03]  /*0220*/  F2F.F64.F32 R14, R14 ;  /* 0x0000000e000e7310 */ /* 0x000e260000201800 */
[----:B------:R-:W-:-:S05]  /*0230*/  FSEL R31, R31, 1, P0 ;  /* 0x3f8000001f1f7808 */ /* 0x000fca0000000000 */
[----:B------:R-:W3:Y:S01]  /*0240*/  F2F.F64.F32 R26, R31 ;  /* 0x0000001f001a7310 */ /* 0x000ee20000201800 */
[----:B0-----:R1:W-:Y:S04]  /*0250*/  STL.64 [R1+0x8], R14 ;  /* 0x0000080e01007387 */ /* 0x0013e80000100a00 */
[----:B---3--:R1:W-:Y:S02]  /*0260*/  STL.128 [R1+0x10], R24 ;  /* 0x0000101801007387 */ /* 0x0083e40000100c00 */
[----:B------:R-:W-:-:S07]  /*0270*/  LEPC R20, `(.L_x_2) ;  /* 0x000000001014794e */ /* 0x000fce0000000000 */
[----:B-12---:R-:W-:Y:S05]  /*0280*/  CALL.ABS.NOINC R8 ;  /* 0x0000000008007343 */ /* 0x006fea0003c00000 */
.L_x_2:
[----:B------:R-:W0:Y:S01]  /*0290*/  SHFL.UP PT, R14, R31, 0x2, RZ ;  /* 0x044000001f0e7989 */ /* 0x000e2200000e00ff */
[----:B------:R-:W-:Y:S01]  /*02a0*/  ISETP.GE.U32.AND P0, PT, R2, 0x2, PT ;  /* 0x000000020200780c */ /* 0x000fe20003f06070 */
[----:B------:R-:W-:Y:S02]  /*02b0*/  HFMA2 R3, -RZ, RZ, 0, 1.1920928955078125e-07 ;  /* 0x00000002ff037431 */ /* 0x000fe400000001ff */
[----:B------:R-:W-:Y:S01]  /*02c0*/  IMAD.MOV.U32 R16, RZ, RZ, R26 ;  /* 0x000000ffff107224 */ /* 0x000fe200078e001a */
[----:B------:R1:W2:Y:S01]  /*02d0*/  LDC.64 R8, c[0x4][R30] ;  /* 0x010000001e087b82 */ /* 0x0002a20000000a00 */
[----:B------:R-:W-:Y:S01]  /*02e0*/  IMAD.MOV.U32 R17, RZ, RZ, R27 ;  /* 0x000000ffff117224 */ /* 0x000fe200078e001b */
[----:B------:R-:W3:Y:S01]  /*02f0*/  LDCU.64 UR4, c[0x4][0x8] ;  /* 0x01000100ff0477ac */ /* 0x000ee20008000a00 */
[----:B------:R-:W-:Y:S01]  /*0300*/  IMAD.MOV.U32 R6, RZ, RZ, R29 ;  /* 0x000000ffff067224 */ /* 0x000fe200078e001d */
[----:B------:R-:W-:Y:S01]  /*0310*/  MOV R7, R28 ;  /* 0x0000001c00077202 */ /* 0x000fe20000000f00 */
[----:B------:R1:W-:Y:S04]  /*0320*/  STL.64 [R1], R2 ;  /* 0x0000000201007387 */ /* 0x0003e80000100a00 */
[----:B0-----:R-:W-:Y:S01]  /*0330*/  @P0 FADD R31, R31, R14 ;  /* 0x0000000e1f1f0221 */ /* 0x001fe20000000000 */
[----:B---3--:R-:W-:Y:S01]  /*0340*/  MOV R4, UR4 ;  /* 0x0000000400047c02 */ /* 0x008fe20008000f00 */
[----:B------:R-:W0:Y:S01]  /*0350*/  F2F.F64.F32 R14, R14 ;  /* 0x0000000e000e7310 */ /* 0x000e220000201800 */
[----:B------:R-:W-:-:S07]  /*0360*/  IMAD.U32 R5, RZ, RZ, UR5 ;  /* 0x00000005ff057e24 */ /* 0x000fce000f8e00ff */
[----:B------:R-:W3:Y:S01]  /*0370*/  F2F.F64.F32 R18, R31 ;  /* 0x0000001f00127310 */ /* 0x000ee20000201800 */
[----:B0-----:R1:W-:Y:S04]  /*0380*/  STL.64 [R1+0x8], R14 ;  /* 0x0000080e01007387 */ /* 0x0013e80000100a00 */
[----:B---3--:R1:W-:Y:S02]  /*0390*/  STL.128 [R1+0x10], R16 ;  /* 0x0000101001007387 */ /* 0x0083e40000100c00 */
[----:B------:R-:W-:-:S07]  /*03a0*/  LEPC R20, `(.L_x_3) ;  /* 0x000000001014794e */ /* 0x000fce0000000000 */
[----:B-12---:R-:W-:Y:S05]  /*03b0*/  CALL.ABS.NOINC R8 ;  /* 0x0000000008007343 */ /* 0x006fea0003c00000 */
.L_x_3:
[----:B------:R-:W0:Y:S01]  /*03c0*/  SHFL.UP PT, R14, R31, 0x4, RZ ;  /* 0x048000001f0e7989 */ /* 0x000e2200000e00ff */
[----:B------:R-:W-:Y:S01]  /*03d0*/  ISETP.GE.U32.AND P0, PT, R2, 0x4, PT ;  /* 0x000000040200780c */ /* 0x000fe20003f06070 */
[----:B------:R-:W-:Y:S01]  /*03e0*/  IMAD.MOV.U32 R3, RZ, RZ, 0x4 ;  /* 0x00000004ff037424 */ /* 0x000fe200078e00ff */
[----:B------:R-:W-:Y:S01]  /*03f0*/  MOV R21, R19 ;  /* 0x0000001300157202 */ /* 0x000fe20000000f00 */
[----:B------:R-:W-:Y:S01]  /*0400*/  IMAD.MOV.U32 R20, RZ, RZ, R18 ;  /* 0x000000ffff147224 */ /* 0x000fe200078e0012 */
[----:B------:R1:W2:Y:S01]  /*0410*/  LDC.64 R8, c[0x4][R30] ;  /* 0x010000001e087b82 */ /* 0x0002a20000000a00 */
[----:B------:R-:W3:Y:S01]  /*0420*/  LDCU.64 UR4, c[0x4][0x8] ;  /* 0x01000100ff0477ac */ /* 0x000ee20008000a00 */
[----:B------:R1:W-:Y:S01]  /*0430*/  STL.64 [R1], R2 ;  /* 0x0000000201007387 */ /* 0x0003e20000100a00 */
[----:B------:R-:W-:Y:S01]  /*0440*/  MOV R6, R29 ;  /* 0x0000001d00067202 */ /* 0x000fe20000000f00 */
[----:B------:R-:W-:Y:S02]  /*0450*/  IMAD.MOV.U32 R7, RZ, RZ, R28 ;  /* 0x000000ffff077224 */ /* 0x000fe400078e001c */
[----:B0-----:R-:W-:Y:S01]  /*0460*/  FADD R24, R31, R14 ;  /* 0x0000000e1f187221 */ /* 0x001fe20000000000 */
[----:B---3--:R-:W-:Y:S01]  /*0470*/  IMAD.U32 R4, RZ, RZ, UR4 ;  /* 0x00000004ff047e24 */ /* 0x008fe2000f8e00ff */
[----:B------:R-:W0:Y:S01]  /*0480*/  F2F.F64.F32 R14, R14 ;  /* 0x0000000e000e7310 */ /* 0x000e220000201800 */
[----:B------:R-:W-:-:S02]  /*0490*/  IMAD.U32 R5, RZ, RZ, UR5 ;  /* 0x00000005ff057e24 */ /* 0x000fc4000f8e00ff */
[----:B------:R-:W-:-:S05]  /*04a0*/  FSEL R24, R31, R24, !P0 ;  /* 0x000000181f187208 */ /* 0x000fca0004000000 */
[----:B------:R-:W3:Y:S01]  /*04b0*/  F2F.F64.F32 R22, R24 ;  /* 0x0000001800167310 */ /* 0x000ee20000201800 */
[----:B0-----:R1:W-:Y:S04]  /*04c0*/  STL.64 [R1+0x8], R14 ;  /* 0x0000080e01007387 */ /* 0x0013e80000100a00 */
[----:B---3--:R1:W-:Y:S02]  /*04d0*/  STL.128 [R1+0x10], R20 ;  /* 0x0000101401007387 */ /* 0x0083e40000100c00 */
[----:B-1----:R-:W-:-:S07]  /*04e0*/  LEPC R20, `(.L_x_4) ;  /* 0x000000001014794e */ /* 0x002fce0000000000 */
[----:B--2---:R-:W-:Y:S05]  /*04f0*/  CALL.ABS.NOINC R8 ;  /* 0x0000000008007343 */ /* 0x004fea0003c00000 */
.L_x_4:
        /* <DEDUP_REMOVED lines=8> */
[----:B------:R-:W-:Y:S02]  /*0580*/  IMAD.MOV.U32 R6, RZ, RZ, R29 ;  /* 0x000000ffff067224 */ /* 0x000fe400078e001d */
[----:B------:R-:W-:-:S04]  /*0590*/  IMAD.MOV.U32 R7, RZ, RZ, R28 ;  /* 0x000000ffff077224 */ /* 0x000fc800078e001c */
[----:B0-----:R-:W-:Y:S01]  /*05a0*/  @P0 FADD R24, R24, R14 ;  /* 0x0000000e18180221 */ /* 0x001fe20000000000 */
[----:B---3--:R-:W-:Y:S01]  /*05b0*/  IMAD.U32 R4, RZ, RZ, UR4 ;  /* 0x00000004ff047e24 */ /* 0x008fe2000f8e00ff */
[----:B------:R-:W0:Y:S01]  /*05c0*/  F2F.F64.F32 R14, R14 ;  /* 0x0000000e000e7310 */ /* 0x000e220000201800 */
[----:B------:R-:W-:-:S07]  /*05d0*/  MOV R5, UR5 ;  /* 0x0000000500057c02 */ /* 0x000fce0008000f00 */
[----:B------:R-:W3:Y:S01]  /*05e0*/  F2F.F64.F32 R18, R24 ;  /* 0x0000001800127310 */ /* 0x000ee20000201800 */
[----:B0-----:R1:W-:Y:S04]  /*05f0*/  STL.64 [R1+0x8], R14 ;  /* 0x0000080e01007387 */ /* 0x0013e80000100a00 */
[----:B---3--:R1:W-:Y:S02]  /*0600*/  STL.128 [R1+0x10], R16 ;  /* 0x0000101001007387 */ /* 0x0083e40000100c00 */
[----:B------:R-:W-:-:S07]  /*0610*/  LEPC R20, `(.L_x_5) ;  /* 0x000000001014794e */ /* 0x000fce0000000000 */
[----:B-12---:R-:W-:Y:S05]  /*0620*/  CALL.ABS.NOINC R8 ;  /* 0x0000000008007343 */ /* 0x006fea0003c00000 */
.L_x_5:
[----:B------:R0:W1:Y:S02]  /*0630*/  SHFL.UP PT, R14, R24, 0x10, RZ ;  /* 0x06000000180e7989 */ /* 0x00006400000e00ff */
.L_x_20:
[----:B-1----:R-:W-:Y:S01]  /*0640*/  FADD R3, R24, R14 ;  /* 0x0000000e18037221 */ /* 0x002fe20000000000 */
[----:B------:R-:W-:Y:S01]  /*0650*/  ISETP.GE.U32.AND P0, PT, R2, 0x10, PT ;  /* 0x000000100200780c */ /* 0x000fe20003f06070 */
[----:B------:R-:W1:Y:S01]  /*0660*/  F2F.F64.F32 R14, R14 ;  /* 0x0000000e000e7310 */ /* 0x000e620000201800 */
[----:B------:R-:W-:Y:S01]  /*0670*/  IMAD.MOV.U32 R8, RZ, RZ, R18 ;  /* 0x000000ffff087224 */ /* 0x000fe200078e0012 */
[----:B------:R-:W2:Y:S01]  /*0680*/  LDC.64 R30, c[0x4][R30] ;  /* 0x010000001e1e7b82 */ /* 0x000ea20000000a00 */
[----:B------:R-:W-:Y:S01]  /*0690*/  FSEL R10, R24, R3, !P0 ;  /* 0x00000003180a7208 */ /* 0x000fe20004000000 */
[----:B------:R-:W-:Y:S02]  /*06a0*/  HFMA2 R3, -RZ, RZ, 0, 9.5367431640625e-07 ;  /* 0x00000010ff037431 */ /* 0x000fe400000001ff */
[----:B------:R-:W-:Y:S01]  /*06b0*/  IMAD.MOV.U32 R9, RZ, RZ, R19 ;  /* 0x000000ffff097224 */ /* 0x000fe200078e0013 */
[----:B------:R-:W3:Y:S01]  /*06c0*/  LDCU.64 UR4, c[0x4][0x8] ;  /* 0x01000100ff0477ac */ /* 0x000ee20008000a00 */
[----:B------:R-:W-:Y:S01]  /*06d0*/  IMAD.MOV.U32 R6, RZ, RZ, R29 ;  /* 0x000000ffff067224 */ /* 0x000fe200078e001d */
[----:B------:R-:W-:Y:S01]  /*06e0*/  MOV R7, R28 ;  /* 0x0000001c00077202 */ /* 0x000fe20000000f00 */
[----:B------:R-:W4:Y:S01]  /*06f0*/  F2F.F64.F32 R10, R10 ;  /* 0x0000000a000a7310 */ /* 0x000f220000201800 */
[----:B------:R5:W-:Y:S04]  /*0700*/  STL.64 [R1], R2 ;  /* 0x0000000201007387 */ /* 0x000be80000100a00 */
[----:B-1----:R5:W-:Y:S04]  /*0710*/  STL.64 [R1+0x8], R14 ;  /* 0x0000080e01007387 */ /* 0x002be80000100a00 */
[----:B----4-:R5:W-:Y:S01]  /*0720*/  STL.128 [R1+0x10], R8 ;  /* 0x0000100801007387 */ /* 0x010be20000100c00 */
[----:B---3--:R-:W-:Y:S01]  /*0730*/  MOV R4, UR4 ;  /* 0x0000000400047c02 */ /* 0x008fe20008000f00 */
[----:B------:R-:W-:-:S07]  /*0740*/  IMAD.U32 R5, RZ, RZ, UR5 ;  /* 0x00000005ff057e24 */ /* 0x000fce000f8e00ff */
[----:B------:R-:W-:-:S07]  /*0750*/  LEPC R20, `(.L_x_6) ;  /* 0x000000001014794e */ /* 0x000fce0000000000 */
[----:B0-2--5:R-:W-:Y:S05]  /*0760*/  CALL.ABS.NOINC R30 ;  /* 0x000000001e007343 */ /* 0x025fea0003c00000 */
.L_x_6:
[----:B------:R-:W-:Y:S05]  /*0770*/  EXIT ;  /* 0x000000000000794d */ /* 0x000fea0003800000 */
.L_x_1:
[----:B------:R-:W-:Y:S01]  /*0780*/  IMAD.MOV.U32 R12, RZ, RZ, 0x1 ;  /* 0x00000001ff0c7424 */ /* 0x000fe200078e00ff */
[----:B------:R-:W-:Y:S01]  /*0790*/  MOV R15, 0xffffffff ;  /* 0xffffffff000f7802 */ /* 0x000fe20000000f00 */
[----:B------:R-:W-:Y:S01]  /*07a0*/  IMAD.MOV.U32 R11, RZ, RZ, RZ ;  /* 0x000000ffff0b7224 */ /* 0x000fe200078e00ff */
[----:B------:R-:W-:Y:S01]  /*07b0*/  ISETP.NE.AND P0, PT, R2, RZ, PT ;  /* 0x000000ff0200720c */ /* 0x000fe20003f05270 */
[----:B------:R-:W-:Y:S01]  /*07c0*/  IMAD.MOV.U32 R3, RZ, RZ, 0x1 ;  /* 0x00000001ff037424 */ /* 0x000fe200078e00ff */
[----:B------:R0:W1:Y:S01]  /*07d0*/  LDC.64 R8, c[0x4][R30] ;  /* 0x010000001e087b82 */ /* 0x0000620000000a00 */
[----:B------:R-:W-:-:S10]  /*07e0*/  IMAD.MOV.U32 R6, RZ, RZ, R29 ;  /* 0x000000ffff067224 */ /* 0x000fd400078e001d */
[----:B01----:R-:W-:Y:S05]  /*07f0*/  WARPSYNC.COLLECTIVE R15, `(.L_x_7) ;  /* 0x000000000f087348 */ /* 0x003fea0003c00000 */
[----:B------:R2:W3:Y:S02]  /*0800*/  SHFL.UP P6, R14, R13, R12, R11 ;  /* 0x0400000c0d0e7389 */ /* 0x0004e400000c000b */
[----:B0123--:R-:W-:Y:S05]  /*0810*/  ENDCOLLECTIVE ;  /* 0x000000000000791b */ /* 0x00ffea0003800000 */
.L_x_7:
[----:B------:R-:W0:Y:S01]  /*0820*/  LDCU.64 UR4, c[0x4][0x8] ;  /* 0x01000100ff0477ac */ /* 0x000e220008000a00 */
[----:B------:R-:W-:Y:S01]  /*0830*/  IMAD.MOV.U32 R7, RZ, RZ, R28 ;  /* 0x000000ffff077224 */ /* 0x000fe200078e001c */
[----:B------:R1:W-:Y:S01]  /*0840*/  STL.64 [R1], R2 ;  /* 0x0000000201007387 */ /* 0x0003e20000100a00 */
[----:B0-----:R-:W-:Y:S01]  /*0850*/  IMAD.U32 R4, RZ, RZ, UR4 ;  /* 0x00000004ff047e24 */ /* 0x001fe2000f8e00ff */
[----:B------:R-:W-:Y:S01]  /*0860*/  MOV R5, UR5 ;  /* 0x0000000500057c02 */ /* 0x000fe20008000f00 */
[----:B------:R-:W-:Y:S01]  /*0870*/  FADD R31, R13, R14 ;  /* 0x0000000e0d1f7221 */ /* 0x000fe20000000000 */
[----:B------:R-:W0:Y:S04]  /*0880*/  F2F.F64.F32 R16, R14 ;  /* 0x0000000e00107310 */ /* 0x000e280000201800 */
[----:B------:R-:W-:-:S04]  /*0890*/  FSEL R31, R31, 1, P0 ;  /* 0x3f8000001f1f7808 */ /* 0x000fc80000000000 */
[----:B------:R-:W2:Y:S01]  /*08a0*/  F2F.F64.F32 R26, R31 ;  /* 0x0000001f001a7310 */ /* 0x000ea20000201800 */
[----:B0-----:R1:W-:Y:S04]  /*08b0*/  STL.64 [R1+0x8], R16 ;  /* 0x0000081001007387 */ /* 0x0013e80000100a00 */
[----:B--2---:R1:W-:Y:S02]  /*08c0*/  STL.128 [R1+0x10], R24 ;  /* 0x0000101801007387 */ /* 0x0043e40000100c00 */
[----:B------:R-:W-:-:S07]  /*08d0*/  LEPC R20, `(.L_x_8) ;  /* 0x000000001014794e */ /* 0x000fce0000000000 */
[----:B-1----:R-:W-:Y:S05]  /*08e0*/  CALL.ABS.NOINC R8 ;  /* 0x0000000008007343 */ /* 0x002fea0003c00000 */
.L_x_8:
[----:B------:R-:W-:Y:S01]  /*08f0*/  HFMA2 R11, -RZ, RZ, 0, 0 ;  /* 0x00000000ff0b7431 */ /* 0x000fe200000001ff */
[----:B------:R-:W-:Y:S01]  /*0900*/  BSSY B0, `(.L_x_9) ;  /* 0x0000007000007945 */ /* 0x000fe20003800000 */
[----:B------:R-:W-:Y:S01]  /*0910*/  MOV R13, R31 ;  /* 0x0000001f000d7202 */ /* 0x000fe20000000f00 */
[----:B------:R-:W-:Y:S02]  /*0920*/  IMAD.MOV.U32 R12, RZ, RZ, 0x2 ;  /* 0x00000002ff0c7424 */ /* 0x000fe400078e00ff */
[----:B------:R-:W-:-:S07]  /*0930*/  IMAD.MOV.U32 R15, RZ, RZ, -0x1 ;  /* 0xffffffffff0f7424 */ /* 0x000fce00078e00ff */
[----:B------:R-:W-:Y:S05]  /*0940*/  WARPSYNC.COLLECTIVE R15, `(.L_x_10) ;  /* 0x000000000f087348 */ /* 0x000fea0003c00000 */
[----:B------:R0:W1:Y:S02]  /*0950*/  SHFL.UP P6, R14, R13, R12, R11 ;  /* 0x0400000c0d0e7389 */ /* 0x00006400000c000b */
[----:B01----:R-:W-:Y:S05]  /*0960*/  ENDCOLLECTIVE ;  /* 0x000000000000791b */ /* 0x003fea0003800000 */
.L_x_10:
[----:B------:R-:W-:Y:S05]  /*0970*/  BSYNC B0 ;  /* 0x0000000000007941 */ /* 0x000fea0003800000 */
.L_x_9:
[----:B------:R-:W-:Y:S01]  /*0980*/  ISETP.GE.U32.AND P0, PT, R2, 0x2, PT ;  /* 0x000000020200780c */ /* 0x000fe20003f06070 */
[----:B------:R-:W0:Y:S01]  /*0990*/  F2F.F64.F32 R10, R14 ;  /* 0x0000000e000a7310 */ /* 0x000e220000201800 */
[----:B------:R-:W-:Y:S01]  /*09a0*/  MOV R3, 0x2 ;  /* 0x0000000200037802 */ /* 0x000fe20000000f00 */
[----:B------:R-:W-:Y:S01]  /*09b0*/  IMAD.MOV.U32 R16, RZ, RZ, R26 ;  /* 0x000000ffff107224 */ /* 0x000fe200078e001a */
[----:B------:R-:W-:Y:S01]  /*09c0*/  MOV R17, R27 ;  /* 0x0000001b00117202 */ /* 0x000fe20000000f00 */
[----:B------:R1:W2:Y:S01]  /*09d0*/  LDC.64 R8, c[0x4][R30] ;  /* 0x010000001e087b82 */ /* 0x0002a20000000a00 */
[----:B------:R-:W3:Y:S01]  /*09e0*/  LDCU.64 UR4, c[0x4][0x8] ;  /* 0x01000100ff0477ac */ /* 0x000ee20008000a00 */
[----:B------:R1:W-:Y:S01]  /*09f0*/  STL.64 [R1], R2 ;  /* 0x0000000201007387 */ /* 0x0003e20000100a00 */
[----:B------:R-:W-:Y:S01]  /*0a00*/  IMAD.MOV.U32 R6, RZ, RZ, R29 ;  /* 0x000000ffff067224 */ /* 0x000fe200078e001d */
[----:B------:R-:W-:-:S04]  /*0a10*/  MOV R7, R28 ;  /* 0x0000001c00077202 */ /* 0x000fc80000000f00 */
[----:B------:R-:W-:Y:S01]  /*0a20*/  @P0 FADD R31, R31, R14 ;  /* 0x0000000e1f1f0221 */ /* 0x000fe20000000000 */
[----:B0-----:R1:W-:Y:S03]  /*0a30*/  STL.64 [R1+0x8], R10 ;  /* 0x0000080a01007387 */ /* 0x0013e60000100a00 */
[----:B------:R-:W0:Y:S01]  /*0a40*/  F2F.F64.F32 R18, R31 ;  /* 0x0000001f00127310 */ /* 0x000e220000201800 */
[----:B---3--:R-:W-:Y:S01]  /*0a50*/  IMAD.U32 R4, RZ, RZ, UR4 ;  /* 0x00000004ff047e24 */ /* 0x008fe2000f8e00ff */
[----:B------:R-:W-:Y:S01]  /*0a60*/  MOV R5, UR5 ;  /* 0x0000000500057c02 */ /* 0x000fe20008000f00 */
[----:B0-----:R1:W-:Y:S06]  /*0a70*/  STL.128 [R1+0x10], R16 ;  /* 0x0000101001007387 */ /* 0x0013ec0000100c00 */
[----:B------:R-:W-:-:S07]  /*0a80*/  LEPC R20, `(.L_x_11) ;  /* 0x000000001014794e */ /* 0x000fce0000000000 */
[----:B-12---:R-:W-:Y:S05]  /*0a90*/  CALL.ABS.NOINC R8 ;  /* 0x0000000008007343 */ /* 0x006fea0003c00000 */
.L_x_11:
[----:B------:R-:W-:Y:S01]  /*0aa0*/  HFMA2 R12, -RZ, RZ, 0, 2.384185791015625e-07 ;  /* 0x00000004ff0c7431 */ /* 0x000fe200000001ff */
[----:B------:R-:W-:Y:S01]  /*0ab0*/  BSSY B0, `(.L_x_12) ;  /* 0x0000007000007945 */ /* 0x000fe20003800000 */
[----:B------:R-:W-:Y:S01]  /*0ac0*/  IMAD.MOV.U32 R13, RZ, RZ, R31 ;  /* 0x000000ffff0d7224 */ /* 0x000fe200078e001f */
[----:B------:R-:W-:Y:S01]  /*0ad0*/  MOV R15, 0xffffffff ;  /* 0xffffffff000f7802 */ /* 0x000fe20000000f00 */
[----:B------:R-:W-:-:S07]  /*0ae0*/  IMAD.MOV.U32 R11, RZ, RZ, RZ ;  /* 0x000000ffff0b7224 */ /* 0x000fce00078e00ff */
[----:B------:R-:W-:Y:S05]  /*0af0*/  WARPSYNC.COLLECTIVE R15, `(.L_x_13) ;  /* 0x000000000f087348 */ /* 0x000fea0003c00000 */
[----:B------:R0:W1:Y:S02]  /*0b00*/  SHFL.UP P6, R14, R13, R12, R11 ;  /* 0x0400000c0d0e7389 */ /* 0x00006400000c000b */
[----:B01----:R-:W-:Y:S05]  /*0b10*/  ENDCOLLECTIVE ;  /* 0x000000000000791b */ /* 0x003fea0003800000 */
.L_x_13:
[----:B------:R-:W-:Y:S05]  /*0b20*/  BSYNC B0 ;  /* 0x0000000000007941 */ /* 0x000fea0003800000 */
.L_x_12:
[C---:B------:R-:W-:Y:S01]  /*0b30*/  FADD R24, R31.reuse, R14 ;  /* 0x0000000e1f187221 */ /* 0x040fe20000000000 */
[----:B------:R-:W-:Y:S01]  /*0b40*/  ISETP.GE.U32.AND P0, PT, R2, 0x4, PT ;  /* 0x000000040200780c */ /* 0x000fe20003f06070 */
[----:B------:R-:W0:Y:S01]  /*0b50*/  F2F.F64.F32 R14, R14 ;  /* 0x0000000e000e7310 */ /* 0x000e220000201800 */
[----:B------:R-:W-:Y:S01]  /*0b60*/  IMAD.MOV.U32 R3, RZ, RZ, 0x4 ;  /* 0x00000004ff037424 */ /* 0x000fe200078e00ff */
[----:B------:R-:W-:Y:S01]  /*0b70*/  MOV R20, R18 ;  /* 0x0000001200147202 */ /* 0x000fe20000000f00 */
[----:B------:R-:W-:Y:S01]  /*0b80*/  IMAD.MOV.U32 R21, RZ, RZ, R19 ;  /* 0x000000ffff157224 */ /* 0x000fe200078e0013 */
[----:B------:R-:W-:Y:S01]  /*0b90*/  FSEL R24, R31, R24, !P0 ;  /* 0x000000181f187208 */ /* 0x000fe20004000000 */
[----:B------:R1:W2:Y:S01]  /*0ba0*/  LDC.64 R8, c[0x4][R30] ;  /* 0x010000001e087b82 */ /* 0x0002a20000000a00 */
[----:B------:R1:W-:Y:S01]  /*0bb0*/  STL.64 [R1], R2 ;  /* 0x0000000201007387 */ /* 0x0003e20000100a00 */
[----:B------:R-:W3:Y:S01]  /*0bc0*/  LDCU.64 UR4, c[0x4][0x8] ;  /* 0x01000100ff0477ac */ /* 0x000ee20008000a00 */
[----:B------:R-:W4:Y:S01]  /*0bd0*/  F2F.F64.F32 R22, R24 ;  /* 0x0000001800167310 */ /* 0x000f220000201800 */
[----:B------:R-:W-:Y:S01]  /*0be0*/  MOV R6, R29 ;  /* 0x0000001d00067202 */ /* 0x000fe20000000f00 */
[----:B------:R-:W-:Y:S01]  /*0bf0*/  IMAD.MOV.U32 R7, RZ, RZ, R28 ;  /* 0x000000ffff077224 */ /* 0x000fe200078e001c */
[----:B0-----:R1:W-:Y:S04]  /*0c00*/  STL.64 [R1+0x8], R14 ;  /* 0x0000080e01007387 */ /* 0x0013e80000100a00 */
[----:B----4-:R1:W-:Y:S01]  /*0c10*/  STL.128 [R1+0x10], R20 ;  /* 0x0000101401007387 */ /* 0x0103e20000100c00 */
[----:B---3--:R-:W-:Y:S01]  /*0c20*/  MOV R4, UR4 ;  /* 0x0000000400047c02 */ /* 0x008fe20008000f00 */
[----:B------:R-:W-:-:S07]  /*0c30*/  IMAD.U32 R5, RZ, RZ, UR5 ;  /* 0x00000005ff057e24 */ /* 0x000fce000f8e00ff */
[----:B-1----:R-:W-:-:S07]  /*0c40*/  LEPC R20, `(.L_x_14) ;  /* 0x000000001014794e */ /* 0x002fce0000000000 */
[----:B--2---:R-:W-:Y:S05]  /*0c50*/  CALL.ABS.NOINC R8 ;  /* 0x0000000008007343 */ /* 0x004fea0003c00000 */
.L_x_14:
        /* <DEDUP_REMOVED lines=8> */
.L_x_16:
[----:B------:R-:W-:Y:S05]  /*0ce0*/  BSYNC B0 ;  /* 0x0000000000007941 */ /* 0x000fea0003800000 */
.L_x_15:
        /* <DEDUP_REMOVED lines=18> */
.L_x_17:
[----:B------:R-:W-:Y:S01]  /*0e10*/  HFMA2 R12, -RZ, RZ, 0, 9.5367431640625e-07 ;  /* 0x00000010ff0c7431 */ /* 0x000fe200000001ff */
[----:B------:R-:W-:Y:S01]  /*0e20*/  BSSY B0, `(.L_x_18) ;  /* 0x0000007000007945 */ /* 0x000fe20003800000 */
[----:B------:R-:W-:Y:S01]  /*0e30*/  IMAD.MOV.U32 R13, RZ, RZ, R24 ;  /* 0x000000ffff0d7224 */ /* 0x000fe200078e0018 */
[----:B------:R-:W-:Y:S01]  /*0e40*/  MOV R15, 0xffffffff ;  /* 0xffffffff000f7802 */ /* 0x000fe20000000f00 */
[----:B------:R-:W-:-:S07]  /*0e50*/  IMAD.MOV.U32 R11, RZ, RZ, RZ ;  /* 0x000000ffff0b7224 */ /* 0x000fce00078e00ff */
[----:B------:R-:W-:Y:S05]  /*0e60*/  WARPSYNC.COLLECTIVE R15, `(.L_x_19) ;  /* 0x000000000f087348 */ /* 0x000fea0003c00000 */
[----:B------:R0:W1:Y:S02]  /*0e70*/  SHFL.UP P6, R14, R13, R12, R11 ;  /* 0x0400000c0d0e7389 */ /* 0x00006400000c000b */
[----:B01----:R-:W-:Y:S05]  /*0e80*/  ENDCOLLECTIVE ;  /* 0x000000000000791b */ /* 0x003fea0003800000 */
.L_x_19:
[----:B------:R-:W-:Y:S05]  /*0e90*/  BSYNC B0 ;  /* 0x0000000000007941 */ /* 0x000fea0003800000 */
.L_x_18:
[----:B------:R-:W-:Y:S05]  /*0ea0*/  BRA `(.L_x_20) ;  /* 0xfffffff400e47947 */ /* 0x000fea000383ffff */
.L_x_21:
[----:B------:R-:W-:-:S00]  /*0eb0*/  BRA `(.L_x_21) ;  /* 0xfffffffc00fc7947 */ /* 0x000fc0000383ffff */
[----:B------:R-:W-:-:S00]  /*0ec0*/  NOP ;  /* 0x0000000000007918 */ /* 0x000fc00000000000 */
        /* <DEDUP_REMOVED lines=11> */
.L_x_22:


//--------------------- .nv.global.init           --------------------------
	.section	.nv.global.init,"aw",@progbits
.nv.global.init:
	.type		$str$1,@object
	.size		$str$1,($str - $str$1)
$str$1:
        /*0000*/ 	.byte	0x2d, 0x2d, 0x20, 0x42, 0x65, 0x66, 0x6f, 0x72, 0x65, 0x20, 0x72, 0x65, 0x64, 0x75, 0x63, 0x65
        /*0010*/ 	.byte	0x3a, 0x20, 0x54, 0x25, 0x64, 0x20, 0x76, 0x61, 0x6c, 0x3d, 0x25, 0x2e, 0x31, 0x66, 0x0a, 0x00
	.type		$str,@object
	.size		$str,(.L_0 - $str)
$str:
        /*0020*/ 	.byte	0x54, 0x25, 0x64, 0x3a, 0x20, 0x6f, 0x66, 0x66, 0x73, 0x65, 0x74, 0x3d, 0x25, 0x64, 0x2c, 0x20
        /*0030*/ 	.byte	0x74, 0x6d, 0x70, 0x3d, 0x25, 0x2e, 0x31, 0x66, 0x2c, 0x20, 0x76, 0x61, 0x6c, 0x3d, 0x25, 0x2e
        /*0040*/ 	.byte	0x31, 0x66, 0x2d, 0x3e, 0x25, 0x2e, 0x31, 0x66, 0x0a, 0x00
.L_0:


//--------------------- .nv.shared.reserved.0     --------------------------
	.section	.nv.shared.reserved.0,"aw",@nobits
	.weak		__nv_reservedSMEM_offset_0_alias
	.size		__nv_reservedSMEM_offset_0_alias, 0, 64
	.other		__nv_reservedSMEM_offset_0_alias,@"STO_CUDA_RESERVED_SHARED STV_DEFAULT"
__nv_reservedSMEM_offset_0_alias:
	.zero		0
	.zero		64


//--------------------- .nv.constant0._Z16warp_reduce_demov --------------------------
	.section	.nv.constant0._Z16warp_reduce_demov,"a",@progbits
	.sectionflags	@""
	.align	4
.nv.constant0._Z16warp_reduce_demov:
	.zero		896


//--------------------- SYMBOLS --------------------------

	.type		.nv.reservedSmem.offset0,@object
	.size		.nv.reservedSmem.offset0,0x4
	.type		vprintf,@function
